//
// Generated by NVIDIA NVVM Compiler
//
// Compiler Build ID: CL-36424714
// Cuda compilation tools, release 13.0, V13.0.88
// Based on NVVM 20.0.0
//

.version 9.0
.target sm_100
.address_size 64

	// .globl	_Z10scaleArrayPff

.visible .entry _Z10scaleArrayPff(
	.param .u64 .ptr .align 1 _Z10scaleArrayPff_param_0,
	.param .f32 _Z10scaleArrayPff_param_1
)
{
	.reg .b32 	%r<5>;
	.reg .b32 	%f<4>;
	.reg .b64 	%rd<5>;

	ld.param.u64 	%rd1, [_Z10scaleArrayPff_param_0];
	ld.param.f32 	%f1, [_Z10scaleArrayPff_param_1];
	cvta.to.global.u64 	%rd2, %rd1;
	mov.u32 	%r1, %tid.x;
	mov.u32 	%r2, %ctaid.x;
	mov.u32 	%r3, %ntid.x;
	mad.lo.s32 	%r4, %r2, %r3, %r1;
	mul.wide.s32 	%rd3, %r4, 4;
	add.s64 	%rd4, %rd2, %rd3;
	ld.global.f32 	%f2, [%rd4];
	mul.f32 	%f3, %f1, %f2;
	st.global.f32 	[%rd4], %f3;
	ret;

}


// ===== COMPILED SASS (sm_100) =====

	.target	sm_100

	.elftype	@"ET_EXEC"


//--------------------- .note.nv.tkinfo           --------------------------
	.section	.note.nv.tkinfo,"",@"SHT_NOTE"
	.sectionflags	@"SHF_NOTE_NV_TKINFO"
	.tkinfo
        /*0018*/ 	.word	0x00000002
        /*0030*/ 	.string	""
        /*0030*/ 	.string	"ptxas"
        /*0030*/ 	.string	"Cuda compilation tools, release 13.0, V13.0.88"
        /*0030*/ 	.string	"Build cuda_13.0.r13.0/compiler.36424714_0"
        /*0030*/ 	.string	"-arch sm_100 -m 64 "



//--------------------- .note.nv.cuinfo           --------------------------
	.section	.note.nv.cuinfo,"",@"SHT_NOTE"
	.sectionflags	@"SHF_NOTE_NV_CUINFO"
        /*0018*/ 	.short	0x0002
        /*001a*/ 	.short	0x0064
        /*001c*/ 	.short	0x0082
	.zero		2


//--------------------- .nv.info                  --------------------------
	.section	.nv.info,"",@"SHT_CUDA_INFO"
	.align	4


	//----- nvinfo : EIATTR_REGCOUNT
	.align		4
        /*0000*/ 	.byte	0x04, 0x2f
        /*0002*/ 	.short	(.L_1 - .L_0)
	.align		4
.L_0:
        /*0004*/ 	.word	index@(_Z10scaleArrayPff)
        /*0008*/ 	.word	0x00000008


	//----- nvinfo : EIATTR_FRAME_SIZE
	.align		4
.L_1:
        /*000c*/ 	.byte	0x04, 0x11
        /*000e*/ 	.short	(.L_3 - .L_2)
	.align		4
.L_2:
        /*0010*/ 	.word	index@(_Z10scaleArrayPff)
        /*0014*/ 	.word	0x00000000


	//----- nvinfo : EIATTR_MIN_STACK_SIZE
	.align		4
.L_3:
        /*0018*/ 	.byte	0x04, 0x12
        /*001a*/ 	.short	(.L_5 - .L_4)
	.align		4
.L_4:
        /*001c*/ 	.word	index@(_Z10scaleArrayPff)
        /*0020*/ 	.word	0x00000000
.L_5:


//--------------------- .nv.compat                --------------------------
	.section	.nv.compat,"",@"SHT_CUDA_COMPAT_INFO"
	.align	4
        /*0000*/ 	.byte	0x02, 0x09, 0x00, 0x00, 0x02, 0x02, 0x01, 0x00, 0x02, 0x05, 0x05, 0x00, 0x03, 0x07, 0x01, 0x01
        /*0010*/ 	.byte	0x02, 0x03, 0x00, 0x00, 0x02, 0x06, 0x01, 0x00, 0x04, 0x0b, 0x08, 0x00, 0x09, 0x00, 0x00, 0x00
        /*0020*/ 	.byte	0x00, 0x00, 0x00, 0x00


//--------------------- .nv.info._Z10scaleArrayPff --------------------------
	.section	.nv.info._Z10scaleArrayPff,"",@"SHT_CUDA_INFO"
	.sectionflags	@""
	.align	4


	//----- nvinfo : EIATTR_CUDA_API_VERSION
	.align		4
        /*0000*/ 	.byte	0x04, 0x37
        /*0002*/ 	.short	(.L_7 - .L_6)
.L_6:
        /*0004*/ 	.word	0x00000082


	//----- nvinfo : EIATTR_KPARAM_INFO
	.align		4
.L_7:
        /*0008*/ 	.byte	0x04, 0x17
        /*000a*/ 	.short	(.L_9 - .L_8)
.L_8:
        /*000c*/ 	.word	0x00000000
        /*0010*/ 	.short	0x0001
        /*0012*/ 	.short	0x0008
        /*0014*/ 	.byte	0x00, 0xf0, 0x11, 0x00


	//----- nvinfo : EIATTR_KPARAM_INFO
	.align		4
.L_9:
        /*0018*/ 	.byte	0x04, 0x17
        /*001a*/ 	.short	(.L_11 - .L_10)
.L_10:
        /*001c*/ 	.word	0x00000000
        /*0020*/ 	.short	0x0000
        /*0022*/ 	.short	0x0000
        /*0024*/ 	.byte	0x00, 0xf5, 0x21, 0x00


	//----- nvinfo : EIATTR_SPARSE_MMA_MASK
	.align		4
.L_11:
        /*0028*/ 	.byte	0x03, 0x50
        /*002a*/ 	.short	0x0000


	//----- nvinfo : EIATTR_MAXREG_COUNT
	.align		4
        /*002c*/ 	.byte	0x03, 0x1b
        /*002e*/ 	.short	0x00ff


	//----- nvinfo : EIATTR_MERCURY_ISA_VERSION
	.align		4
        /*0030*/ 	.byte	0x03, 0x5f
        /*0032*/ 	.short	0x0101


	//----- nvinfo : EIATTR_VRC_CTA_INIT_COUNT
	.align		4
        /*0034*/ 	.byte	0x02, 0x4a
	.zero		1
	.zero		1


	//----- nvinfo : EIATTR_EXIT_INSTR_OFFSETS
	.align		4
        /*0038*/ 	.byte	0x04, 0x1c
        /*003a*/ 	.short	(.L_13 - .L_12)


	//   ....[0]....
.L_12:
        /*003c*/ 	.word	0x000000c0


	//----- nvinfo : EIATTR_CBANK_PARAM_SIZE
	.align		4
.L_13:
        /*0040*/ 	.byte	0x03, 0x19
        /*0042*/ 	.short	0x000c


	//----- nvinfo : EIATTR_PARAM_CBANK
	.align		4
        /*0044*/ 	.byte	0x04, 0x0a
        /*0046*/ 	.short	(.L_15 - .L_14)
	.align		4
.L_14:
        /*0048*/ 	.word	index@(.nv.constant0._Z10scaleArrayPff)
        /*004c*/ 	.short	0x0380
        /*004e*/ 	.short	0x000c


	//----- nvinfo : EIATTR_SW_WAR
	.align		4
.L_15:
        /*0050*/ 	.byte	0x04, 0x36
        /*0052*/ 	.short	(.L_17 - .L_16)
.L_16:
        /*0054*/ 	.word	0x00000008
.L_17:


//--------------------- .nv.callgraph             --------------------------
	.section	.nv.callgraph,"",@"SHT_CUDA_CALLGRAPH"
	.align	4
	.sectionentsize	8
	.align		4
        /*0000*/ 	.word	0x00000000
	.align		4
        /*0004*/ 	.word	0xffffffff
	.align		4
        /*0008*/ 	.word	0x00000000
	.align		4
        /*000c*/ 	.word	0xfffffffe
	.align		4
        /*0010*/ 	.word	0x00000000
	.align		4
        /*0014*/ 	.word	0xfffffffd
	.align		4
        /*0018*/ 	.word	0x00000000
	.align		4
        /*001c*/ 	.word	0xfffffffc


//--------------------- .text._Z10scaleArrayPff   --------------------------
	.section	.text._Z10scaleArrayPff,"ax",@progbits
	.align	128
        .global         _Z10scaleArrayPff
        .type           _Z10scaleArrayPff,@function
        .size           _Z10scaleArrayPff,(.L_x_1 - _Z10scaleArrayPff)
        .other          _Z10scaleArrayPff,@"STO_CUDA_ENTRY STV_DEFAULT"
_Z10scaleArrayPff:
.text._Z10scaleArrayPff:
[----:B------:R-:W-:Y:S01]  /*0000*/  LDC R1, c[0x0][0x37c] ;  /* 0x0000df00ff017b82 */ /* 0x000fe20000000800 */
[----:B------:R-:W0:Y:S07]  /*0010*/  S2R R5, SR_TID.X ;  /* 0x0000000000057919 */ /* 0x000e2e0000002100 */
[----:B------:R-:W0:Y:S01]  /*0020*/  S2UR UR6, SR_CTAID.X ;  /* 0x00000000000679c3 */ /* 0x000e220000002500 */
[----:B------:R-:W1:Y:S07]  /*0030*/  LDCU.64 UR4, c[0x0][0x358] ;  /* 0x00006b00ff0477ac */ /* 0x000e6e0008000a00 */
[----:B------:R-:W0:Y:S08]  /*0040*/  LDC R0, c[0x0][0x360] ;  /* 0x0000d800ff007b82 */ /* 0x000e300000000800 */
[----:B------:R-:W2:Y:S01]  /*0050*/  LDC.64 R2, c[0x0][0x380] ;  /* 0x0000e000ff027b82 */ /* 0x000ea20000000a00 */
[----:B0-----:R-:W-:Y:S01]  /*0060*/  IMAD R5, R0, UR6, R5 ;  /* 0x0000000600057c24 */ /* 0x001fe2000f8e0205 */
[----:B------:R-:W0:Y:S03]  /*0070*/  LDCU UR6, c[0x0][0x388] ;  /* 0x00007100ff0677ac */ /* 0x000e260008000800 */
[----:B--2---:R-:W-:-:S05]  /*0080*/  IMAD.WIDE R2, R5, 0x4, R2 ;  /* 0x0000000405027825 */ /* 0x004fca00078e0202 */
[----:B-1----:R-:W0:Y:S02]  /*0090*/  LDG.E R0, desc[UR4][R2.64] ;  /* 0x0000000402007981 */ /* 0x002e24000c1e1900 */
[----:B0-----:R-:W-:-:S05]  /*00a0*/  FMUL R5, R0, UR6 ;  /* 0x0000000600057c20 */ /* 0x001fca0008400000 */
[----:B------:R-:W-:Y:S01]  /*00b0*/  STG.E desc[UR4][R2.64], R5 ;  /* 0x0000000502007986 */ /* 0x000fe2000c101904 */
[----:B------:R-:W-:Y:S05]  /*00c0*/  EXIT ;  /* 0x000000000000794d */ /* 0x000fea0003800000 */
.L_x_0:
[----:B------:R-:W-:-:S00]  /*00d0*/  BRA `(.L_x_0) ;  /* 0xfffffffc00fc7947 */ /* 0x000fc0000383ffff */
[----:B------:R-:W-:-:S00]  /*00e0*/  NOP ;  /* 0x0000000000007918 */ /* 0x000fc00000000000 */
        /* <DEDUP_REMOVED lines=9> */
.L_x_1:


//--------------------- .nv.shared.reserved.0     --------------------------
	.section	.nv.shared.reserved.0,"aw",@nobits
	.weak		__nv_reservedSMEM_offset_0_alias
	.size		__nv_reservedSMEM_offset_0_alias, 0, 64
	.other		__nv_reservedSMEM_offset_0_alias,@"STO_CUDA_RESERVED_SHARED STV_DEFAULT"
__nv_reservedSMEM_offset_0_alias:
	.zero		0
	.zero		64


//--------------------- .nv.constant0._Z10scaleArrayPff --------------------------
	.section	.nv.constant0._Z10scaleArrayPff,"a",@progbits
	.sectionflags	@""
	.align	4
.nv.constant0._Z10scaleArrayPff:
	.zero		908


//--------------------- SYMBOLS --------------------------

	.type		.nv.reservedSmem.offset0,@object
	.size		.nv.reservedSmem.offset0,0x4
